//
// Generated by NVIDIA NVVM Compiler
//
// Compiler Build ID: CL-36424714
// Cuda compilation tools, release 13.0, V13.0.88
// Based on NVVM 20.0.0
//

.version 9.0
.target sm_100
.address_size 64

	// .globl	_Z3dotPiS_S_
// _ZZ3dotPiS_S_E4temp has been demoted

.visible .entry _Z3dotPiS_S_(
	.param .u64 .ptr .align 1 _Z3dotPiS_S__param_0,
	.param .u64 .ptr .align 1 _Z3dotPiS_S__param_1,
	.param .u64 .ptr .align 1 _Z3dotPiS_S__param_2
)
{
	.reg .pred 	%p<2>;
	.reg .b32 	%r<13>;
	.reg .b64 	%rd<10>;
	// demoted variable
	.shared .align 4 .b8 _ZZ3dotPiS_S_E4temp[4];
	ld.param.u64 	%rd2, [_Z3dotPiS_S__param_0];
	ld.param.u64 	%rd3, [_Z3dotPiS_S__param_1];
	ld.param.u64 	%rd1, [_Z3dotPiS_S__param_2];
	cvta.to.global.u64 	%rd4, %rd3;
	cvta.to.global.u64 	%rd5, %rd2;
	mov.u32 	%r1, %tid.x;
	mov.u32 	%r2, %ctaid.x;
	mov.u32 	%r3, %ntid.x;
	mad.lo.s32 	%r4, %r2, %r3, %r1;
	mul.wide.s32 	%rd6, %r4, 4;
	add.s64 	%rd7, %rd5, %rd6;
	ld.global.u32 	%r5, [%rd7];
	add.s64 	%rd8, %rd4, %rd6;
	ld.global.u32 	%r6, [%rd8];
	mul.lo.s32 	%r7, %r6, %r5;
	shl.b32 	%r8, %r1, 2;
	mov.u32 	%r9, _ZZ3dotPiS_S_E4temp;
	add.s32 	%r10, %r9, %r8;
	st.shared.u32 	[%r10], %r7;
	bar.sync 	0;
	setp.ne.s32 	%p1, %r1, 0;
	@%p1 bra 	$L__BB0_2;
	cvta.to.global.u64 	%rd9, %rd1;
	ld.shared.u32 	%r11, [_ZZ3dotPiS_S_E4temp];
	atom.global.add.u32 	%r12, [%rd9], %r11;
$L__BB0_2:
	ret;

}


// ===== COMPILED SASS (sm_100) =====

	.target	sm_100

	.elftype	@"ET_EXEC"


//--------------------- .note.nv.tkinfo           --------------------------
	.section	.note.nv.tkinfo,"",@"SHT_NOTE"
	.sectionflags	@"SHF_NOTE_NV_TKINFO"
	.tkinfo
        /*0018*/ 	.word	0x00000002
        /*0030*/ 	.string	""
        /*0030*/ 	.string	"ptxas"
        /*0030*/ 	.string	"Cuda compilation tools, release 13.0, V13.0.88"
        /*0030*/ 	.string	"Build cuda_13.0.r13.0/compiler.36424714_0"
        /*0030*/ 	.string	"-arch sm_100 -m 64 "



//--------------------- .note.nv.cuinfo           --------------------------
	.section	.note.nv.cuinfo,"",@"SHT_NOTE"
	.sectionflags	@"SHF_NOTE_NV_CUINFO"
        /*0018*/ 	.short	0x0002
        /*001a*/ 	.short	0x0064
        /*001c*/ 	.short	0x0082
	.zero		2


//--------------------- .nv.info                  --------------------------
	.section	.nv.info,"",@"SHT_CUDA_INFO"
	.align	4


	//----- nvinfo : EIATTR_REGCOUNT
	.align		4
        /*0000*/ 	.byte	0x04, 0x2f
        /*0002*/ 	.short	(.L_1 - .L_0)
	.align		4
.L_0:
        /*0004*/ 	.word	index@(_Z3dotPiS_S_)
        /*0008*/ 	.word	0x0000000a


	//----- nvinfo : EIATTR_FRAME_SIZE
	.align		4
.L_1:
        /*000c*/ 	.byte	0x04, 0x11
        /*000e*/ 	.short	(.L_3 - .L_2)
	.align		4
.L_2:
        /*0010*/ 	.word	index@(_Z3dotPiS_S_)
        /*0014*/ 	.word	0x00000000


	//----- nvinfo : EIATTR_MIN_STACK_SIZE
	.align		4
.L_3:
        /*0018*/ 	.byte	0x04, 0x12
        /*001a*/ 	.short	(.L_5 - .L_4)
	.align		4
.L_4:
        /*001c*/ 	.word	index@(_Z3dotPiS_S_)
        /*0020*/ 	.word	0x00000000
.L_5:


//--------------------- .nv.compat                --------------------------
	.section	.nv.compat,"",@"SHT_CUDA_COMPAT_INFO"
	.align	4
        /*0000*/ 	.byte	0x02, 0x09, 0x00, 0x00, 0x02, 0x02, 0x01, 0x00, 0x02, 0x05, 0x05, 0x00, 0x03, 0x07, 0x01, 0x01
        /*0010*/ 	.byte	0x02, 0x03, 0x00, 0x00, 0x02, 0x06, 0x01, 0x00, 0x04, 0x0b, 0x08, 0x00, 0x09, 0x00, 0x00, 0x00
        /*0020*/ 	.byte	0x00, 0x00, 0x00, 0x00


//--------------------- .nv.info._Z3dotPiS_S_     --------------------------
	.section	.nv.info._Z3dotPiS_S_,"",@"SHT_CUDA_INFO"
	.sectionflags	@""
	.align	4


	//----- nvinfo : EIATTR_CUDA_API_VERSION
	.align		4
        /*0000*/ 	.byte	0x04, 0x37
        /*0002*/ 	.short	(.L_7 - .L_6)
.L_6:
        /*0004*/ 	.word	0x00000082


	//----- nvinfo : EIATTR_KPARAM_INFO
	.align		4
.L_7:
        /*0008*/ 	.byte	0x04, 0x17
        /*000a*/ 	.short	(.L_9 - .L_8)
.L_8:
        /*000c*/ 	.word	0x00000000
        /*0010*/ 	.short	0x0002
        /*0012*/ 	.short	0x0010
        /*0014*/ 	.byte	0x00, 0xf5, 0x21, 0x00


	//----- nvinfo : EIATTR_KPARAM_INFO
	.align		4
.L_9:
        /*0018*/ 	.byte	0x04, 0x17
        /*001a*/ 	.short	(.L_11 - .L_10)
.L_10:
        /*001c*/ 	.word	0x00000000
        /*0020*/ 	.short	0x0001
        /*0022*/ 	.short	0x0008
        /*0024*/ 	.byte	0x00, 0xf5, 0x21, 0x00


	//----- nvinfo : EIATTR_KPARAM_INFO
	.align		4
.L_11:
        /*0028*/ 	.byte	0x04, 0x17
        /*002a*/ 	.short	(.L_13 - .L_12)
.L_12:
        /*002c*/ 	.word	0x00000000
        /*0030*/ 	.short	0x0000
        /*0032*/ 	.short	0x0000
        /*0034*/ 	.byte	0x00, 0xf5, 0x21, 0x00


	//----- nvinfo : EIATTR_SPARSE_MMA_MASK
	.align		4
.L_13:
        /*0038*/ 	.byte	0x03, 0x50
        /*003a*/ 	.short	0x0000


	//----- nvinfo : EIATTR_MAXREG_COUNT
	.align		4
        /*003c*/ 	.byte	0x03, 0x1b
        /*003e*/ 	.short	0x00ff


	//----- nvinfo : EIATTR_NUM_BARRIERS
	.align		4
        /*0040*/ 	.byte	0x02, 0x4c
        /*0042*/ 	.byte	0x01
	.zero		1


	//----- nvinfo : EIATTR_MERCURY_ISA_VERSION
	.align		4
        /*0044*/ 	.byte	0x03, 0x5f
        /*0046*/ 	.short	0x0101


	//----- nvinfo : EIATTR_VRC_CTA_INIT_COUNT
	.align		4
        /*0048*/ 	.byte	0x02, 0x4a
	.zero		1
	.zero		1


	//----- nvinfo : EIATTR_EXIT_INSTR_OFFSETS
	.align		4
        /*004c*/ 	.byte	0x04, 0x1c
        /*004e*/ 	.short	(.L_15 - .L_14)


	//   ....[0]....
.L_14:
        /*0050*/ 	.word	0x00000140


	//   ....[1]....
        /*0054*/ 	.word	0x00000180


	//----- nvinfo : EIATTR_CBANK_PARAM_SIZE
	.align		4
.L_15:
        /*0058*/ 	.byte	0x03, 0x19
        /*005a*/ 	.short	0x0018


	//----- nvinfo : EIATTR_PARAM_CBANK
	.align		4
        /*005c*/ 	.byte	0x04, 0x0a
        /*005e*/ 	.short	(.L_17 - .L_16)
	.align		4
.L_16:
        /*0060*/ 	.word	index@(.nv.constant0._Z3dotPiS_S_)
        /*0064*/ 	.short	0x0380
        /*0066*/ 	.short	0x0018


	//----- nvinfo : EIATTR_SW_WAR
	.align		4
.L_17:
        /*0068*/ 	.byte	0x04, 0x36
        /*006a*/ 	.short	(.L_19 - .L_18)
.L_18:
        /*006c*/ 	.word	0x00000008
.L_19:


//--------------------- .nv.callgraph             --------------------------
	.section	.nv.callgraph,"",@"SHT_CUDA_CALLGRAPH"
	.align	4
	.sectionentsize	8
	.align		4
        /*0000*/ 	.word	0x00000000
	.align		4
        /*0004*/ 	.word	0xffffffff
	.align		4
        /*0008*/ 	.word	0x00000000
	.align		4
        /*000c*/ 	.word	0xfffffffe
	.align		4
        /*0010*/ 	.word	0x00000000
	.align		4
        /*0014*/ 	.word	0xfffffffd
	.align		4
        /*0018*/ 	.word	0x00000000
	.align		4
        /*001c*/ 	.word	0xfffffffc


//--------------------- .text._Z3dotPiS_S_        --------------------------
	.section	.text._Z3dotPiS_S_,"ax",@progbits
	.align	128
        .global         _Z3dotPiS_S_
        .type           _Z3dotPiS_S_,@function
        .size           _Z3dotPiS_S_,(.L_x_1 - _Z3dotPiS_S_)
        .other          _Z3dotPiS_S_,@"STO_CUDA_ENTRY STV_DEFAULT"
_Z3dotPiS_S_:
.text._Z3dotPiS_S_:
[----:B------:R-:W-:Y:S01]  /*0000*/  LDC R1, c[0x0][0x37c] ;  /* 0x0000df00ff017b82 */ /* 0x000fe20000000800 */
[----:B------:R-:W0:Y:S07]  /*0010*/  S2R R0, SR_TID.X ;  /* 0x0000000000007919 */ /* 0x000e2e0000002100 */
[----:B------:R-:W0:Y:S01]  /*0020*/  S2UR UR4, SR_CTAID.X ;  /* 0x00000000000479c3 */ /* 0x000e220000002500 */
[----:B------:R-:W1:Y:S07]  /*0030*/  LDCU.64 UR6, c[0x0][0x358] ;  /* 0x00006b00ff0677ac */ /* 0x000e6e0008000a00 */
[----:B------:R-:W0:Y:S08]  /*0040*/  LDC R7, c[0x0][0x360] ;  /* 0x0000d800ff077b82 */ /* 0x000e300000000800 */
[----:B------:R-:W2:Y:S08]  /*0050*/  LDC.64 R2, c[0x0][0x380] ;  /* 0x0000e000ff027b82 */ /* 0x000eb00000000a00 */
[----:B------:R-:W3:Y:S01]  /*0060*/  LDC.64 R4, c[0x0][0x388] ;  /* 0x0000e200ff047b82 */ /* 0x000ee20000000a00 */
[----:B0-----:R-:W-:-:S04]  /*0070*/  IMAD R7, R7, UR4, R0 ;  /* 0x0000000407077c24 */ /* 0x001fc8000f8e0200 */
[----:B--2---:R-:W-:-:S06]  /*0080*/  IMAD.WIDE R2, R7, 0x4, R2 ;  /* 0x0000000407027825 */ /* 0x004fcc00078e0202 */
[----:B-1----:R-:W2:Y:S01]  /*0090*/  LDG.E R2, desc[UR6][R2.64] ;  /* 0x0000000602027981 */ /* 0x002ea2000c1e1900 */
[----:B---3--:R-:W-:-:S06]  /*00a0*/  IMAD.WIDE R4, R7, 0x4, R4 ;  /* 0x0000000407047825 */ /* 0x008fcc00078e0204 */
[----:B------:R-:W2:Y:S01]  /*00b0*/  LDG.E R5, desc[UR6][R4.64] ;  /* 0x0000000604057981 */ /* 0x000ea2000c1e1900 */
[----:B------:R-:W0:Y:S01]  /*00c0*/  S2UR UR5, SR_CgaCtaId ;  /* 0x00000000000579c3 */ /* 0x000e220000008800 */
[----:B------:R-:W-:Y:S01]  /*00d0*/  UMOV UR4, 0x400 ;  /* 0x0000040000047882 */ /* 0x000fe20000000000 */
[----:B------:R-:W-:Y:S01]  /*00e0*/  ISETP.NE.AND P0, PT, R0, RZ, PT ;  /* 0x000000ff0000720c */ /* 0x000fe20003f05270 */
[----:B0-----:R-:W-:-:S06]  /*00f0*/  ULEA UR4, UR5, UR4, 0x18 ;  /* 0x0000000405047291 */ /* 0x001fcc000f8ec0ff */
[----:B------:R-:W-:Y:S01]  /*0100*/  LEA R7, R0, UR4, 0x2 ;  /* 0x0000000400077c11 */ /* 0x000fe2000f8e10ff */
[----:B--2---:R-:W-:-:S05]  /*0110*/  IMAD R0, R2, R5, RZ ;  /* 0x0000000502007224 */ /* 0x004fca00078e02ff */
[----:B------:R0:W-:Y:S01]  /*0120*/  STS [R7], R0 ;  /* 0x0000000007007388 */ /* 0x0001e20000000800 */
[----:B------:R-:W-:Y:S06]  /*0130*/  BAR.SYNC.DEFER_BLOCKING 0x0 ;  /* 0x0000000000007b1d */ /* 0x000fec0000010000 */
[----:B------:R-:W-:Y:S05]  /*0140*/  @P0 EXIT ;  /* 0x000000000000094d */ /* 0x000fea0003800000 */
[----:B------:R-:W1:Y:S01]  /*0150*/  LDS R5, [UR4] ;  /* 0x00000004ff057984 */ /* 0x000e620008000800 */
[----:B------:R-:W1:Y:S03]  /*0160*/  LDC.64 R2, c[0x0][0x390] ;  /* 0x0000e400ff027b82 */ /* 0x000e660000000a00 */
[----:B-1----:R-:W-:Y:S01]  /*0170*/  REDG.E.ADD.STRONG.GPU desc[UR6][R2.64], R5 ;  /* 0x000000050200798e */ /* 0x002fe2000c12e106 */
[----:B------:R-:W-:Y:S05]  /*0180*/  EXIT ;  /* 0x000000000000794d */ /* 0x000fea0003800000 */
.L_x_0:
[----:B------:R-:W-:-:S00]  /*0190*/  BRA `(.L_x_0) ;  /* 0xfffffffc00fc7947 */ /* 0x000fc0000383ffff */
[----:B------:R-:W-:-:S00]  /*01a0*/  NOP ;  /* 0x0000000000007918 */ /* 0x000fc00000000000 */
        /* <DEDUP_REMOVED lines=13> */
.L_x_1:


//--------------------- .nv.shared._Z3dotPiS_S_   --------------------------
	.section	.nv.shared._Z3dotPiS_S_,"aw",@nobits
	.sectionflags	@""
	.align	4
.nv.shared._Z3dotPiS_S_:
	.zero		1028


//--------------------- .nv.shared.reserved.0     --------------------------
	.section	.nv.shared.reserved.0,"aw",@nobits
	.weak		__nv_reservedSMEM_offset_0_alias
	.size		__nv_reservedSMEM_offset_0_alias, 0, 64
	.other		__nv_reservedSMEM_offset_0_alias,@"STO_CUDA_RESERVED_SHARED STV_DEFAULT"
__nv_reservedSMEM_offset_0_alias:
	.zero		0
	.zero		64


//--------------------- .nv.constant0._Z3dotPiS_S_ --------------------------
	.section	.nv.constant0._Z3dotPiS_S_,"a",@progbits
	.sectionflags	@""
	.align	4
.nv.constant0._Z3dotPiS_S_:
	.zero		920


//--------------------- SYMBOLS --------------------------

	.type		.nv.reservedSmem.offset0,@object
	.size		.nv.reservedSmem.offset0,0x4
	.type		.nv.reservedSmem.cap,@object
	.size		.nv.reservedSmem.cap,0x4
